	.headerflags	@"EF_CUDA_TEXMODE_UNIFIED EF_CUDA_64BIT_ADDRESS EF_CUDA_ACCELERATORS EF_CUDA_SM90 EF_CUDA_VIRTUAL_SM(EF_CUDA_SM90)"
	.elftype	@"ET_EXEC"


//--------------------- .nv.info                  --------------------------
	.section	.nv.info,"",@"SHT_CUDA_INFO"
	.align	4


	//----- nvinfo : EIATTR_REGCOUNT
	.align		4
        /*0000*/ 	.byte	0x04, 0x2f
        /*0002*/ 	.short	(.L_3 - .L_2)
	.align		4
.L_2:
        /*0004*/ 	.word	index@(triton_poi_fused__native_batch_norm_legit_no_training_silu_4)
        /*0008*/ 	.word	0x00000014


	//----- nvinfo : EIATTR_MIN_STACK_SIZE
	.align		4
.L_3:
        /*000c*/ 	.byte	0x04, 0x12
        /*000e*/ 	.short	(.L_5 - .L_4)
	.align		4
.L_4:
        /*0010*/ 	.word	index@(triton_poi_fused__native_batch_norm_legit_no_training_silu_4)
        /*0014*/ 	.word	0x00000000


	//----- nvinfo : EIATTR_FRAME_SIZE
	.align		4
.L_5:
        /*0018*/ 	.byte	0x04, 0x11
        /*001a*/ 	.short	(.L_7 - .L_6)
	.align		4
.L_6:
        /*001c*/ 	.word	index@(triton_poi_fused__native_batch_norm_legit_no_training_silu_4)
        /*0020*/ 	.word	0x00000000


	//----- nvinfo : EIATTR_MIN_STACK_SIZE
	.align		4
.L_7:
        /*0024*/ 	.byte	0x04, 0x12
        /*0026*/ 	.short	(.L_9 - .L_8)
	.align		4
.L_8:
        /*0028*/ 	.word	index@(triton_poi_fused__native_batch_norm_legit_no_training_silu_4)
        /*002c*/ 	.word	0x00000000
.L_9:


//--------------------- .nv.info.triton_poi_fused__native_batch_norm_legit_no_training_silu_4 --------------------------
	.section	.nv.info.triton_poi_fused__native_batch_norm_legit_no_training_silu_4,"",@"SHT_CUDA_INFO"
	.sectionflags	@""
	.align	4


	//----- nvinfo : EIATTR_CUDA_API_VERSION
	.align		4
        /*0000*/ 	.byte	0x04, 0x37
        /*0002*/ 	.short	(.L_11 - .L_10)
.L_10:
        /*0004*/ 	.word	0x0000007c


	//----- nvinfo : EIATTR_KPARAM_INFO
	.align		4
.L_11:
        /*0008*/ 	.byte	0x04, 0x17
        /*000a*/ 	.short	(.L_13 - .L_12)
.L_12:
        /*000c*/ 	.word	0x00000000
        /*0010*/ 	.short	0x0006
        /*0012*/ 	.short	0x0030
        /*0014*/ 	.byte	0x00, 0xf0, 0x11, 0x00


	//----- nvinfo : EIATTR_KPARAM_INFO
	.align		4
.L_13:
        /*0018*/ 	.byte	0x04, 0x17
        /*001a*/ 	.short	(.L_15 - .L_14)
.L_14:
        /*001c*/ 	.word	0x00000000
        /*0020*/ 	.short	0x0005
        /*0022*/ 	.short	0x0028
        /*0024*/ 	.byte	0x00, 0xf4, 0x21, 0x00


	//----- nvinfo : EIATTR_KPARAM_INFO
	.align		4
.L_15:
        /*0028*/ 	.byte	0x04, 0x17
        /*002a*/ 	.short	(.L_17 - .L_16)
.L_16:
        /*002c*/ 	.word	0x00000000
        /*0030*/ 	.short	0x0004
        /*0032*/ 	.short	0x0020
        /*0034*/ 	.byte	0x00, 0xf4, 0x21, 0x00


	//----- nvinfo : EIATTR_KPARAM_INFO
	.align		4
.L_17:
        /*0038*/ 	.byte	0x04, 0x17
        /*003a*/ 	.short	(.L_19 - .L_18)
.L_18:
        /*003c*/ 	.word	0x00000000
        /*0040*/ 	.short	0x0003
        /*0042*/ 	.short	0x0018
        /*0044*/ 	.byte	0x00, 0xf4, 0x21, 0x00


	//----- nvinfo : EIATTR_KPARAM_INFO
	.align		4
.L_19:
        /*0048*/ 	.byte	0x04, 0x17
        /*004a*/ 	.short	(.L_21 - .L_20)
.L_20:
        /*004c*/ 	.word	0x00000000
        /*0050*/ 	.short	0x0002
        /*0052*/ 	.short	0x0010
        /*0054*/ 	.byte	0x00, 0xf4, 0x21, 0x00


	//----- nvinfo : EIATTR_KPARAM_INFO
	.align		4
.L_21:
        /*0058*/ 	.byte	0x04, 0x17
        /*005a*/ 	.short	(.L_23 - .L_22)
.L_22:
        /*005c*/ 	.word	0x00000000
        /*0060*/ 	.short	0x0001
        /*0062*/ 	.short	0x0008
        /*0064*/ 	.byte	0x00, 0xf4, 0x21, 0x00


	//----- nvinfo : EIATTR_KPARAM_INFO
	.align		4
.L_23:
        /*0068*/ 	.byte	0x04, 0x17
        /*006a*/ 	.short	(.L_25 - .L_24)
.L_24:
        /*006c*/ 	.word	0x00000000
        /*0070*/ 	.short	0x0000
        /*0072*/ 	.short	0x0000
        /*0074*/ 	.byte	0x00, 0xf4, 0x21, 0x00


	//----- nvinfo : EIATTR_SPARSE_MMA_MASK
	.align		4
.L_25:
        /*0078*/ 	.byte	0x03, 0x50
        /*007a*/ 	.short	0x0000


	//----- nvinfo : EIATTR_MAXREG_COUNT
	.align		4
        /*007c*/ 	.byte	0x03, 0x1b
        /*007e*/ 	.short	0x00ff


	//----- nvinfo : EIATTR_EXIT_INSTR_OFFSETS
	.align		4
        /*0080*/ 	.byte	0x04, 0x1c
        /*0082*/ 	.short	(.L_27 - .L_26)


	//   ....[0]....
.L_26:
        /*0084*/ 	.word	0x000003e0


	//   ....[1]....
        /*0088*/ 	.word	0x00000400


	//----- nvinfo : EIATTR_REQNTID
	.align		4
.L_27:
        /*008c*/ 	.byte	0x04, 0x10
        /*008e*/ 	.short	(.L_29 - .L_28)
.L_28:
        /*0090*/ 	.word	0x00000020
        /*0094*/ 	.word	0x00000001
        /*0098*/ 	.word	0x00000001


	//----- nvinfo : EIATTR_CBANK_PARAM_SIZE
	.align		4
.L_29:
        /*009c*/ 	.byte	0x03, 0x19
        /*009e*/ 	.short	0x0034


	//----- nvinfo : EIATTR_PARAM_CBANK
	.align		4
        /*00a0*/ 	.byte	0x04, 0x0a
        /*00a2*/ 	.short	(.L_31 - .L_30)
	.align		4
.L_30:
        /*00a4*/ 	.word	index@(.nv.constant0.triton_poi_fused__native_batch_norm_legit_no_training_silu_4)
        /*00a8*/ 	.short	0x0210
        /*00aa*/ 	.short	0x0034


	//----- nvinfo : EIATTR_SW_WAR
	.align		4
.L_31:
        /*00ac*/ 	.byte	0x04, 0x36
        /*00ae*/ 	.short	(.L_33 - .L_32)
.L_32:
        /*00b0*/ 	.word	0x00000008
.L_33:


//--------------------- .nv.callgraph             --------------------------
	.section	.nv.callgraph,"",@"SHT_CUDA_CALLGRAPH"
	.align	4
	.sectionentsize	8
	.align		4
        /*0000*/ 	.word	0x00000000
	.align		4
        /*0004*/ 	.word	0xffffffff
	.align		4
        /*0008*/ 	.word	0x00000000
	.align		4
        /*000c*/ 	.word	0xfffffffe
	.align		4
        /*0010*/ 	.word	0x00000000
	.align		4
        /*0014*/ 	.word	0xfffffffd
	.align		4
        /*0018*/ 	.word	0x00000000
	.align		4
        /*001c*/ 	.word	0xfffffffc


//--------------------- .nv.constant4             --------------------------
	.section	.nv.constant4,"a",@progbits
	.align	8
	.align		8
.nv.constant4:
        /*0000*/ 	.dword	_$_str
	.align		8
        /*0008*/ 	.dword	_$_str_$_2


//--------------------- .text.triton_poi_fused__native_batch_norm_legit_no_training_silu_4 --------------------------
	.section	.text.triton_poi_fused__native_batch_norm_legit_no_training_silu_4,"ax",@progbits
	.align	128
        .global         triton_poi_fused__native_batch_norm_legit_no_training_silu_4
        .type           triton_poi_fused__native_batch_norm_legit_no_training_silu_4,@function
        .size           triton_poi_fused__native_batch_norm_legit_no_training_silu_4,(.L_x_1 - triton_poi_fused__native_batch_norm_legit_no_training_silu_4)
        .other          triton_poi_fused__native_batch_norm_legit_no_training_silu_4,@"STO_CUDA_ENTRY STV_DEFAULT"
triton_poi_fused__native_batch_norm_legit_no_training_silu_4:
.text.triton_poi_fused__native_batch_norm_legit_no_training_silu_4:
[----:B------:R-:W0:Y:S01]  /*0000*/  LDC R1, c[0x0][0x28] ;  /* 0x00000a00ff017b82 */ /* 0x000e220000000800 */
[----:B------:R-:W1:Y:S07]  /*0010*/  S2R R16, SR_TID.X ;  /* 0x0000000000107919 */ /* 0x000e6e0000002100 */
[----:B------:R-:W2:Y:S01]  /*0020*/  LDC.64 R6, c[0x0][0x228] ;  /* 0x00008a00ff067b82 */ /* 0x000ea20000000a00 */
[----:B------:R-:W-:Y:S01]  /*0030*/  HFMA2.MMA R12, -RZ, RZ, 0, 0 ;  /* 0x00000000ff0c7435 */ /* 0x000fe200000001ff */
[----:B------:R-:W-:Y:S01]  /*0040*/  ULDC.64 UR4, c[0x0][0x208] ;  /* 0x0000820000047ab9 */ /* 0x000fe20000000a00 */
[----:B------:R-:W3:Y:S05]  /*0050*/  S2R R13, SR_CTAID.X ;  /* 0x00000000000d7919 */ /* 0x000eea0000002500 */
[----:B------:R-:W4:Y:S08]  /*0060*/  LDC.64 R4, c[0x0][0x220] ;  /* 0x00008800ff047b82 */ /* 0x000f300000000a00 */
[----:B------:R-:W5:Y:S08]  /*0070*/  LDC.64 R8, c[0x0][0x230] ;  /* 0x00008c00ff087b82 */ /* 0x000f700000000a00 */
[----:B------:R-:W5:Y:S01]  /*0080*/  LDC.64 R10, c[0x0][0x238] ;  /* 0x00008e00ff0a7b82 */ /* 0x000f620000000a00 */
[----:B-1----:R-:W-:-:S02]  /*0090*/  LOP3.LUT R0, R16, 0xf, RZ, 0xc0, !PT ;  /* 0x0000000f10007812 */ /* 0x002fc400078ec0ff */
[----:B---3--:R-:W-:Y:S02]  /*00a0*/  SHF.R.S32.HI R2, RZ, 0x1b, R13 ;  /* 0x0000001bff027819 */ /* 0x008fe4000001140d */
[----:B------:R-:W-:Y:S02]  /*00b0*/  LEA R13, R13, R0, 0x4 ;  /* 0x000000000d0d7211 */ /* 0x000fe400078e20ff */
[----:B------:R-:W-:Y:S02]  /*00c0*/  SGXT R0, R2, 0x1 ;  /* 0x000000010200781a */ /* 0x000fe40000000200 */
[----:B------:R-:W-:Y:S01]  /*00d0*/  ISETP.GE.AND P0, PT, R13, 0x10, PT ;  /* 0x000000100d00780c */ /* 0x000fe20003f06270 */
[----:B------:R-:W1:Y:S01]  /*00e0*/  LDC.64 R2, c[0x0][0x218] ;  /* 0x00008600ff027b82 */ /* 0x000e620000000a00 */
[----:B------:R-:W-:-:S04]  /*00f0*/  LEA.HI R0, R0, R13, RZ, 0x2 ;  /* 0x0000000d00007211 */ /* 0x000fc800078f10ff */
[----:B------:R-:W-:-:S04]  /*0100*/  LOP3.LUT R0, R0, 0xfffffffc, RZ, 0xc0, !PT ;  /* 0xfffffffc00007812 */ /* 0x000fc800078ec0ff */
[----:B------:R-:W-:-:S05]  /*0110*/  IADD3 R15, R13, -R0, RZ ;  /* 0x800000000d0f7210 */ /* 0x000fca0007ffe0ff */
[----:B--2---:R-:W-:-:S05]  /*0120*/  IMAD.WIDE R6, R15, 0x4, R6 ;  /* 0x000000040f067825 */ /* 0x004fca00078e0206 */
[----:B------:R5:W2:Y:S01]  /*0130*/  @!P0 LDG.E.EL R12, desc[UR4][R6.64] ;  /* 0x00000004060c8981 */ /* 0x000aa2000c2e1900 */
[----:B------:R-:W-:Y:S01]  /*0140*/  HFMA2.MMA R17, -RZ, RZ, 0, 0 ;  /* 0x00000000ff117435 */ /* 0x000fe200000001ff */
[----:B------:R-:W-:Y:S01]  /*0150*/  MOV R0, RZ ;  /* 0x000000ff00007202 */ /* 0x000fe20000000f00 */
[----:B----4-:R-:W-:-:S04]  /*0160*/  IMAD.WIDE R4, R15, 0x4, R4 ;  /* 0x000000040f047825 */ /* 0x010fc800078e0204 */
[----:B-1----:R-:W-:-:S04]  /*0170*/  IMAD.WIDE R2, R13, 0x4, R2 ;  /* 0x000000040d027825 */ /* 0x002fc800078e0202 */
[----:B------:R-:W3:Y:S01]  /*0180*/  @!P0 LDG.E.EL R17, desc[UR4][R4.64] ;  /* 0x0000000404118981 */ /* 0x000ee2000c2e1900 */
[----:B-----5:R-:W-:-:S03]  /*0190*/  IMAD.WIDE R6, R15, 0x4, R8 ;  /* 0x000000040f067825 */ /* 0x020fc600078e0208 */
[----:B------:R1:W3:Y:S01]  /*01a0*/  @!P0 LDG.E R0, desc[UR4][R2.64] ;  /* 0x0000000402008981 */ /* 0x0002e2000c1e1900 */
[----:B0-----:R-:W-:Y:S01]  /*01b0*/  IMAD.WIDE R8, R15, 0x4, R10 ;  /* 0x000000040f087825 */ /* 0x001fe200078e020a */
[----:B------:R-:W-:-:S06]  /*01c0*/  CS2R R10, SRZ ;  /* 0x00000000000a7805 */ /* 0x000fcc000001ff00 */
[----:B------:R-:W4:Y:S04]  /*01d0*/  @!P0 LDG.E.EL R10, desc[UR4][R6.64] ;  /* 0x00000004060a8981 */ /* 0x000f28000c2e1900 */
[----:B------:R-:W4:Y:S01]  /*01e0*/  @!P0 LDG.E.EL R11, desc[UR4][R8.64] ;  /* 0x00000004080b8981 */ /* 0x000f22000c2e1900 */
[----:B------:R-:W-:Y:S01]  /*01f0*/  MOV R15, 0x3e800000 ;  /* 0x3e800000000f7802 */ /* 0x000fe20000000f00 */
[----:B--2---:R-:W-:-:S04]  /*0200*/  FADD R12, R12, 9.9999997473787516356e-06 ;  /* 0x3727c5ac0c0c7421 */ /* 0x004fc80000000000 */
[----:B------:R-:W0:Y:S02]  /*0210*/  MUFU.SQRT R14, R12 ;  /* 0x0000000c000e7308 */ /* 0x000e240000002000 */
[C---:B0-----:R-:W-:Y:S02]  /*0220*/  FSETP.GT.AND P0, PT, R14.reuse, 8.50705917302346158658e+37, PT ;  /* 0x7e8000000e00780b */ /* 0x041fe40003f04000 */
[----:B------:R-:W-:-:S11]  /*0230*/  FSETP.GEU.AND P1, PT, R14, 1.175494350822287508e-38, PT ;  /* 0x008000000e00780b */ /* 0x000fd60003f2e000 */
[----:B------:R-:W-:-:S04]  /*0240*/  @P0 FMUL R14, R14, 0.25 ;  /* 0x3e8000000e0e0820 */ /* 0x000fc80000400000 */
[----:B------:R-:W-:-:S06]  /*0250*/  @!P1 FMUL R14, R14, 16777216 ;  /* 0x4b8000000e0e9820 */ /* 0x000fcc0000400000 */
[----:B------:R-:W0:Y:S01]  /*0260*/  MUFU.RCP R14, R14 ;  /* 0x0000000e000e7308 */ /* 0x000e220000001000 */
[----:B-1----:R-:W-:Y:S01]  /*0270*/  FSEL R3, R15, 1, P0 ;  /* 0x3f8000000f037808 */ /* 0x002fe20000000000 */
[----:B---3--:R-:W-:-:S04]  /*0280*/  FADD R0, -R17, R0 ;  /* 0x0000000011007221 */ /* 0x008fc80000000100 */
[----:B------:R-:W-:-:S04]  /*0290*/  @!P1 FMUL R3, R3, 16777216 ;  /* 0x4b80000003039820 */ /* 0x000fc80000400000 */
[----:B0-----:R-:W-:-:S04]  /*02a0*/  FMUL R3, R14, R3 ;  /* 0x000000030e037220 */ /* 0x001fc80000400000 */
[----:B------:R-:W-:-:S04]  /*02b0*/  FMUL R0, R0, R3 ;  /* 0x0000000300007220 */ /* 0x000fc80000400000 */
[----:B----4-:R-:W-:-:S04]  /*02c0*/  FFMA R0, R0, R10, R11 ;  /* 0x0000000a00007223 */ /* 0x010fc8000000000b */
[----:B------:R-:W-:-:S04]  /*02d0*/  FADD R2, RZ, -R0 ;  /* 0x80000000ff027221 */ /* 0x000fc80000000000 */
[----:B------:R-:W-:-:S05]  /*02e0*/  FMUL R4, R2, 1.4426950216293334961 ;  /* 0x3fb8aa3b02047820 */ /* 0x000fca0000400000 */
[----:B------:R-:W-:-:S13]  /*02f0*/  FSETP.GEU.AND P0, PT, R4, -126, PT ;  /* 0xc2fc00000400780b */ /* 0x000fda0003f0e000 */
[----:B------:R-:W-:-:S04]  /*0300*/  @!P0 FMUL R4, R4, 0.5 ;  /* 0x3f00000004048820 */ /* 0x000fc80000400000 */
[----:B------:R-:W0:Y:S02]  /*0310*/  MUFU.EX2 R2, R4 ;  /* 0x0000000400027308 */ /* 0x000e240000000800 */
[----:B0-----:R-:W-:-:S04]  /*0320*/  @!P0 FMUL R2, R2, R2 ;  /* 0x0000000202028220 */ /* 0x001fc80000400000 */
[----:B------:R-:W-:Y:S02]  /*0330*/  FADD R5, R2, 1 ;  /* 0x3f80000002057421 */ /* 0x000fe40000000000 */
[----:B------:R-:W0:Y:S03]  /*0340*/  LDC.64 R2, c[0x0][0x210] ;  /* 0x00008400ff027b82 */ /* 0x000e260000000a00 */
[----:B------:R-:W-:Y:S02]  /*0350*/  FSETP.GT.AND P1, PT, R5, 8.50705917302346158658e+37, PT ;  /* 0x7e8000000500780b */ /* 0x000fe40003f24000 */
[----:B------:R-:W-:-:S11]  /*0360*/  LOP3.LUT P0, RZ, R16, 0x10, RZ, 0xc0, !PT ;  /* 0x0000001010ff7812 */ /* 0x000fd6000780c0ff */
[----:B------:R-:W-:Y:S01]  /*0370*/  @P1 FMUL R5, R5, 0.25 ;  /* 0x3e80000005051820 */ /* 0x000fe20000400000 */
[----:B------:R-:W-:-:S05]  /*0380*/  ISETP.LT.AND P0, PT, R13, 0x10, !P0 ;  /* 0x000000100d00780c */ /* 0x000fca0004701270 */
[----:B------:R-:W1:Y:S01]  /*0390*/  MUFU.RCP R5, R5 ;  /* 0x0000000500057308 */ /* 0x000e620000001000 */
[----:B------:R-:W-:Y:S01]  /*03a0*/  FSEL R6, R15, 1, P1 ;  /* 0x3f8000000f067808 */ /* 0x000fe20000800000 */
[----:B0-----:R-:W-:-:S04]  /*03b0*/  IMAD.WIDE R2, R13, 0x4, R2 ;  /* 0x000000040d027825 */ /* 0x001fc800078e0202 */
[----:B-1----:R-:W-:-:S04]  /*03c0*/  FMUL R7, R5, R6 ;  /* 0x0000000605077220 */ /* 0x002fc80000400000 */
[----:B------:R-:W-:Y:S01]  /*03d0*/  FMUL R7, R0, R7 ;  /* 0x0000000700077220 */ /* 0x000fe20000400000 */
[----:B------:R-:W-:Y:S06]  /*03e0*/  @!P0 EXIT ;  /* 0x000000000000894d */ /* 0x000fec0003800000 */
[----:B------:R-:W-:Y:S01]  /*03f0*/  STG.E desc[UR4][R2.64], R7 ;  /* 0x0000000702007986 */ /* 0x000fe2000c101904 */
[----:B------:R-:W-:Y:S05]  /*0400*/  EXIT ;  /* 0x000000000000794d */ /* 0x000fea0003800000 */
.L_x_0:
[----:B------:R-:W-:-:S00]  /*0410*/  BRA `(.L_x_0) ;  /* 0xfffffffc00fc7947 */ /* 0x000fc0000383ffff */
[----:B------:R-:W-:-:S00]  /*0420*/  NOP ;  /* 0x0000000000007918 */ /* 0x000fc00000000000 */
        /* <DEDUP_REMOVED lines=13> */
.L_x_1:


//--------------------- .nv.global.init           --------------------------
	.section	.nv.global.init,"aw",@progbits
.nv.global.init:
	.type		_$_str,@object
	.size		_$_str,(_$_str_$_2 - _$_str)
_$_str:
        /*0000*/ 	.byte	0x5f, 0x5f, 0x43, 0x55, 0x44, 0x41, 0x5f, 0x46, 0x54, 0x5a, 0x00
	.type		_$_str_$_2,@object
	.size		_$_str_$_2,(.L_1 - _$_str_$_2)
_$_str_$_2:
        /*000b*/ 	.byte	0x5f, 0x5f, 0x43, 0x55, 0x44, 0x41, 0x5f, 0x50, 0x52, 0x45, 0x43, 0x5f, 0x53, 0x51, 0x52, 0x54
        /*001b*/ 	.byte	0x00
.L_1:


//--------------------- .nv.constant0.triton_poi_fused__native_batch_norm_legit_no_training_silu_4 --------------------------
	.section	.nv.constant0.triton_poi_fused__native_batch_norm_legit_no_training_silu_4,"a",@progbits
	.sectionflags	@""
	.align	4
.nv.constant0.triton_poi_fused__native_batch_norm_legit_no_training_silu_4:
	.zero		580
